//
// Generated by NVIDIA NVVM Compiler
//
// Compiler Build ID: CL-36424714
// Cuda compilation tools, release 13.0, V13.0.88
// Based on NVVM 20.0.0
//

.version 9.0
.target sm_100
.address_size 64

	// .globl	_Z10box_filterPKhPhjj
// _ZZ10box_filterPKhPhjjE4smem has been demoted

.visible .entry _Z10box_filterPKhPhjj(
	.param .u64 .ptr .align 1 _Z10box_filterPKhPhjj_param_0,
	.param .u64 .ptr .align 1 _Z10box_filterPKhPhjj_param_1,
	.param .u32 _Z10box_filterPKhPhjj_param_2,
	.param .u32 _Z10box_filterPKhPhjj_param_3
)
{
	.reg .pred 	%p<2>;
	.reg .b16 	%rs<27>;
	.reg .b32 	%r<33>;
	.reg .b32 	%f<51>;
	.reg .b64 	%rd<9>;
	// demoted variable
	.shared .align 1 .b8 _ZZ10box_filterPKhPhjjE4smem[196];
	ld.param.u64 	%rd2, [_Z10box_filterPKhPhjj_param_0];
	ld.param.u64 	%rd1, [_Z10box_filterPKhPhjj_param_1];
	ld.param.u32 	%r4, [_Z10box_filterPKhPhjj_param_2];
	ld.param.u32 	%r5, [_Z10box_filterPKhPhjj_param_3];
	cvta.to.global.u64 	%rd3, %rd2;
	mov.u32 	%r6, %ctaid.x;
	mov.u32 	%r7, %tid.x;
	add.s32 	%r8, %r7, -2;
	mad.lo.s32 	%r9, %r6, 10, %r8;
	mov.u32 	%r10, %ctaid.y;
	mov.u32 	%r11, %tid.y;
	mad.lo.s32 	%r12, %r10, 10, %r11;
	max.s32 	%r13, %r9, 0;
	add.s32 	%r14, %r4, -1;
	min.u32 	%r15, %r13, %r14;
	max.u32 	%r16, %r12, 2;
	add.s32 	%r17, %r16, -2;
	add.s32 	%r18, %r5, -1;
	min.u32 	%r19, %r17, %r18;
	mad.lo.s32 	%r1, %r19, %r4, %r15;
	mov.u32 	%r20, %ntid.y;
	mad.lo.s32 	%r2, %r11, %r20, %r7;
	cvt.u64.u32 	%rd4, %r1;
	add.s64 	%rd5, %rd3, %rd4;
	ld.global.u8 	%rs1, [%rd5];
	mov.u32 	%r21, _ZZ10box_filterPKhPhjjE4smem;
	add.s32 	%r3, %r21, %r2;
	st.shared.u8 	[%r3], %rs1;
	bar.sync 	0;
	add.s32 	%r22, %r11, -2;
	max.u32 	%r23, %r8, %r22;
	setp.gt.u32 	%p1, %r23, 9;
	@%p1 bra 	$L__BB0_2;
	cvta.to.global.u64 	%rd7, %rd1;
	mov.u32 	%r24, %ntid.x;
	shl.b32 	%r25, %r24, 1;
	sub.s32 	%r26, %r2, %r25;
	add.s32 	%r28, %r21, %r26;
	ld.shared.u8 	%rs2, [%r28+-2];
	cvt.rn.f32.u16 	%f1, %rs2;
	ld.shared.u8 	%rs3, [%r28+-1];
	cvt.rn.f32.u16 	%f2, %rs3;
	add.f32 	%f3, %f1, %f2;
	ld.shared.u8 	%rs4, [%r28];
	cvt.rn.f32.u16 	%f4, %rs4;
	add.f32 	%f5, %f3, %f4;
	ld.shared.u8 	%rs5, [%r28+1];
	cvt.rn.f32.u16 	%f6, %rs5;
	add.f32 	%f7, %f5, %f6;
	ld.shared.u8 	%rs6, [%r28+2];
	cvt.rn.f32.u16 	%f8, %rs6;
	add.f32 	%f9, %f7, %f8;
	add.s32 	%r29, %r28, %r24;
	ld.shared.u8 	%rs7, [%r29+-2];
	cvt.rn.f32.u16 	%f10, %rs7;
	add.f32 	%f11, %f9, %f10;
	ld.shared.u8 	%rs8, [%r29+-1];
	cvt.rn.f32.u16 	%f12, %rs8;
	add.f32 	%f13, %f11, %f12;
	ld.shared.u8 	%rs9, [%r29];
	cvt.rn.f32.u16 	%f14, %rs9;
	add.f32 	%f15, %f13, %f14;
	ld.shared.u8 	%rs10, [%r29+1];
	cvt.rn.f32.u16 	%f16, %rs10;
	add.f32 	%f17, %f15, %f16;
	ld.shared.u8 	%rs11, [%r29+2];
	cvt.rn.f32.u16 	%f18, %rs11;
	add.f32 	%f19, %f17, %f18;
	ld.shared.u8 	%rs12, [%r3+-2];
	cvt.rn.f32.u16 	%f20, %rs12;
	add.f32 	%f21, %f19, %f20;
	ld.shared.u8 	%rs13, [%r3+-1];
	cvt.rn.f32.u16 	%f22, %rs13;
	add.f32 	%f23, %f21, %f22;
	ld.shared.u8 	%rs14, [%r3];
	cvt.rn.f32.u16 	%f24, %rs14;
	add.f32 	%f25, %f23, %f24;
	ld.shared.u8 	%rs15, [%r3+1];
	cvt.rn.f32.u16 	%f26, %rs15;
	add.f32 	%f27, %f25, %f26;
	ld.shared.u8 	%rs16, [%r3+2];
	cvt.rn.f32.u16 	%f28, %rs16;
	add.f32 	%f29, %f27, %f28;
	add.s32 	%r30, %r3, %r24;
	ld.shared.u8 	%rs17, [%r30+-2];
	cvt.rn.f32.u16 	%f30, %rs17;
	add.f32 	%f31, %f29, %f30;
	ld.shared.u8 	%rs18, [%r30+-1];
	cvt.rn.f32.u16 	%f32, %rs18;
	add.f32 	%f33, %f31, %f32;
	ld.shared.u8 	%rs19, [%r30];
	cvt.rn.f32.u16 	%f34, %rs19;
	add.f32 	%f35, %f33, %f34;
	ld.shared.u8 	%rs20, [%r30+1];
	cvt.rn.f32.u16 	%f36, %rs20;
	add.f32 	%f37, %f35, %f36;
	ld.shared.u8 	%rs21, [%r30+2];
	cvt.rn.f32.u16 	%f38, %rs21;
	add.f32 	%f39, %f37, %f38;
	add.s32 	%r31, %r30, %r24;
	ld.shared.u8 	%rs22, [%r31+-2];
	cvt.rn.f32.u16 	%f40, %rs22;
	add.f32 	%f41, %f39, %f40;
	ld.shared.u8 	%rs23, [%r31+-1];
	cvt.rn.f32.u16 	%f42, %rs23;
	add.f32 	%f43, %f41, %f42;
	ld.shared.u8 	%rs24, [%r31];
	cvt.rn.f32.u16 	%f44, %rs24;
	add.f32 	%f45, %f43, %f44;
	ld.shared.u8 	%rs25, [%r31+1];
	cvt.rn.f32.u16 	%f46, %rs25;
	add.f32 	%f47, %f45, %f46;
	ld.shared.u8 	%rs26, [%r31+2];
	cvt.rn.f32.u16 	%f48, %rs26;
	add.f32 	%f49, %f47, %f48;
	div.rn.f32 	%f50, %f49, 0f41C80000;
	cvt.rzi.u32.f32 	%r32, %f50;
	add.s64 	%rd8, %rd7, %rd4;
	st.global.u8 	[%rd8], %r32;
$L__BB0_2:
	ret;

}


// ===== COMPILED SASS (sm_100) =====

	.target	sm_100

	.elftype	@"ET_EXEC"


//--------------------- .note.nv.tkinfo           --------------------------
	.section	.note.nv.tkinfo,"",@"SHT_NOTE"
	.sectionflags	@"SHF_NOTE_NV_TKINFO"
	.tkinfo
        /*0018*/ 	.word	0x00000002
        /*0030*/ 	.string	""
        /*0030*/ 	.string	"ptxas"
        /*0030*/ 	.string	"Cuda compilation tools, release 13.0, V13.0.88"
        /*0030*/ 	.string	"Build cuda_13.0.r13.0/compiler.36424714_0"
        /*0030*/ 	.string	"-arch sm_100 -m 64 "



//--------------------- .note.nv.cuinfo           --------------------------
	.section	.note.nv.cuinfo,"",@"SHT_NOTE"
	.sectionflags	@"SHF_NOTE_NV_CUINFO"
        /*0018*/ 	.short	0x0002
        /*001a*/ 	.short	0x0064
        /*001c*/ 	.short	0x0082
	.zero		2


//--------------------- .nv.info                  --------------------------
	.section	.nv.info,"",@"SHT_CUDA_INFO"
	.align	4


	//----- nvinfo : EIATTR_REGCOUNT
	.align		4
        /*0000*/ 	.byte	0x04, 0x2f
        /*0002*/ 	.short	(.L_1 - .L_0)
	.align		4
.L_0:
        /*0004*/ 	.word	index@(_Z10box_filterPKhPhjj)
        /*0008*/ 	.word	0x00000015


	//----- nvinfo : EIATTR_FRAME_SIZE
	.align		4
.L_1:
        /*000c*/ 	.byte	0x04, 0x11
        /*000e*/ 	.short	(.L_3 - .L_2)
	.align		4
.L_2:
        /*0010*/ 	.word	index@($__internal_0_$__cuda_sm3x_div_rn_noftz_f32_slowpath)
        /*0014*/ 	.word	0x00000000


	//----- nvinfo : EIATTR_FRAME_SIZE
	.align		4
.L_3:
        /*0018*/ 	.byte	0x04, 0x11
        /*001a*/ 	.short	(.L_5 - .L_4)
	.align		4
.L_4:
        /*001c*/ 	.word	index@(_Z10box_filterPKhPhjj)
        /*0020*/ 	.word	0x00000000


	//----- nvinfo : EIATTR_MIN_STACK_SIZE
	.align		4
.L_5:
        /*0024*/ 	.byte	0x04, 0x12
        /*0026*/ 	.short	(.L_7 - .L_6)
	.align		4
.L_6:
        /*0028*/ 	.word	index@(_Z10box_filterPKhPhjj)
        /*002c*/ 	.word	0x00000000
.L_7:


//--------------------- .nv.compat                --------------------------
	.section	.nv.compat,"",@"SHT_CUDA_COMPAT_INFO"
	.align	4
        /*0000*/ 	.byte	0x02, 0x09, 0x00, 0x00, 0x02, 0x02, 0x01, 0x00, 0x02, 0x05, 0x05, 0x00, 0x03, 0x07, 0x01, 0x01
        /*0010*/ 	.byte	0x02, 0x03, 0x00, 0x00, 0x02, 0x06, 0x01, 0x00, 0x04, 0x0b, 0x08, 0x00, 0x01, 0x00, 0x00, 0x00
        /*0020*/ 	.byte	0x00, 0x00, 0x00, 0x00


//--------------------- .nv.info._Z10box_filterPKhPhjj --------------------------
	.section	.nv.info._Z10box_filterPKhPhjj,"",@"SHT_CUDA_INFO"
	.sectionflags	@""
	.align	4


	//----- nvinfo : EIATTR_CUDA_API_VERSION
	.align		4
        /*0000*/ 	.byte	0x04, 0x37
        /*0002*/ 	.short	(.L_9 - .L_8)
.L_8:
        /*0004*/ 	.word	0x00000082


	//----- nvinfo : EIATTR_KPARAM_INFO
	.align		4
.L_9:
        /*0008*/ 	.byte	0x04, 0x17
        /*000a*/ 	.short	(.L_11 - .L_10)
.L_10:
        /*000c*/ 	.word	0x00000000
        /*0010*/ 	.short	0x0003
        /*0012*/ 	.short	0x0014
        /*0014*/ 	.byte	0x00, 0xf0, 0x11, 0x00


	//----- nvinfo : EIATTR_KPARAM_INFO
	.align		4
.L_11:
        /*0018*/ 	.byte	0x04, 0x17
        /*001a*/ 	.short	(.L_13 - .L_12)
.L_12:
        /*001c*/ 	.word	0x00000000
        /*0020*/ 	.short	0x0002
        /*0022*/ 	.short	0x0010
        /*0024*/ 	.byte	0x00, 0xf0, 0x11, 0x00


	//----- nvinfo : EIATTR_KPARAM_INFO
	.align		4
.L_13:
        /*0028*/ 	.byte	0x04, 0x17
        /*002a*/ 	.short	(.L_15 - .L_14)
.L_14:
        /*002c*/ 	.word	0x00000000
        /*0030*/ 	.short	0x0001
        /*0032*/ 	.short	0x0008
        /*0034*/ 	.byte	0x00, 0xf5, 0x21, 0x00


	//----- nvinfo : EIATTR_KPARAM_INFO
	.align		4
.L_15:
        /*0038*/ 	.byte	0x04, 0x17
        /*003a*/ 	.short	(.L_17 - .L_16)
.L_16:
        /*003c*/ 	.word	0x00000000
        /*0040*/ 	.short	0x0000
        /*0042*/ 	.short	0x0000
        /*0044*/ 	.byte	0x00, 0xf5, 0x21, 0x00


	//----- nvinfo : EIATTR_SPARSE_MMA_MASK
	.align		4
.L_17:
        /*0048*/ 	.byte	0x03, 0x50
        /*004a*/ 	.short	0x0000


	//----- nvinfo : EIATTR_MAXREG_COUNT
	.align		4
        /*004c*/ 	.byte	0x03, 0x1b
        /*004e*/ 	.short	0x00ff


	//----- nvinfo : EIATTR_NUM_BARRIERS
	.align		4
        /*0050*/ 	.byte	0x02, 0x4c
        /*0052*/ 	.byte	0x01
	.zero		1


	//----- nvinfo : EIATTR_MERCURY_ISA_VERSION
	.align		4
        /*0054*/ 	.byte	0x03, 0x5f
        /*0056*/ 	.short	0x0101


	//----- nvinfo : EIATTR_VRC_CTA_INIT_COUNT
	.align		4
        /*0058*/ 	.byte	0x02, 0x4a
	.zero		1
	.zero		1


	//----- nvinfo : EIATTR_EXIT_INSTR_OFFSETS
	.align		4
        /*005c*/ 	.byte	0x04, 0x1c
        /*005e*/ 	.short	(.L_19 - .L_18)


	//   ....[0]....
.L_18:
        /*0060*/ 	.word	0x000001e0


	//   ....[1]....
        /*0064*/ 	.word	0x00000810


	//----- nvinfo : EIATTR_CRS_STACK_SIZE
	.align		4
.L_19:
        /*0068*/ 	.byte	0x04, 0x1e
        /*006a*/ 	.short	(.L_21 - .L_20)
.L_20:
        /*006c*/ 	.word	0x00000000


	//----- nvinfo : EIATTR_CBANK_PARAM_SIZE
	.align		4
.L_21:
        /*0070*/ 	.byte	0x03, 0x19
        /*0072*/ 	.short	0x0018


	//----- nvinfo : EIATTR_PARAM_CBANK
	.align		4
        /*0074*/ 	.byte	0x04, 0x0a
        /*0076*/ 	.short	(.L_23 - .L_22)
	.align		4
.L_22:
        /*0078*/ 	.word	index@(.nv.constant0._Z10box_filterPKhPhjj)
        /*007c*/ 	.short	0x0380
        /*007e*/ 	.short	0x0018


	//----- nvinfo : EIATTR_SW_WAR
	.align		4
.L_23:
        /*0080*/ 	.byte	0x04, 0x36
        /*0082*/ 	.short	(.L_25 - .L_24)
.L_24:
        /*0084*/ 	.word	0x00000008
.L_25:


//--------------------- .nv.callgraph             --------------------------
	.section	.nv.callgraph,"",@"SHT_CUDA_CALLGRAPH"
	.align	4
	.sectionentsize	8
	.align		4
        /*0000*/ 	.word	0x00000000
	.align		4
        /*0004*/ 	.word	0xffffffff
	.align		4
        /*0008*/ 	.word	0x00000000
	.align		4
        /*000c*/ 	.word	0xfffffffe
	.align		4
        /*0010*/ 	.word	0x00000000
	.align		4
        /*0014*/ 	.word	0xfffffffd
	.align		4
        /*0018*/ 	.word	0x00000000
	.align		4
        /*001c*/ 	.word	0xfffffffc


//--------------------- .text._Z10box_filterPKhPhjj --------------------------
	.section	.text._Z10box_filterPKhPhjj,"ax",@progbits
	.align	128
        .global         _Z10box_filterPKhPhjj
        .type           _Z10box_filterPKhPhjj,@function
        .size           _Z10box_filterPKhPhjj,(.L_x_15 - _Z10box_filterPKhPhjj)
        .other          _Z10box_filterPKhPhjj,@"STO_CUDA_ENTRY STV_DEFAULT"
_Z10box_filterPKhPhjj:
.text._Z10box_filterPKhPhjj:
[----:B------:R-:W-:Y:S01]  /*0000*/  LDC R1, c[0x0][0x37c] ;  /* 0x0000df00ff017b82 */ /* 0x000fe20000000800 */
[----:B------:R-:W0:Y:S07]  /*0010*/  S2R R14, SR_TID.X ;  /* 0x00000000000e7919 */ /* 0x000e2e0000002100 */
[----:B------:R-:W1:Y:S01]  /*0020*/  LDC.64 R8, c[0x0][0x390] ;  /* 0x0000e400ff087b82 */ /* 0x000e620000000a00 */
[----:B------:R-:W2:Y:S01]  /*0030*/  LDCU.64 UR4, c[0x0][0x380] ;  /* 0x00007000ff0477ac */ /* 0x000ea20008000a00 */
[----:B------:R-:W3:Y:S01]  /*0040*/  S2R R3, SR_CTAID.Y ;  /* 0x0000000000037919 */ /* 0x000ee20000002600 */
[----:B------:R-:W4:Y:S01]  /*0050*/  LDCU.64 UR6, c[0x0][0x358] ;  /* 0x00006b00ff0677ac */ /* 0x000f220008000a00 */
[----:B------:R-:W3:Y:S01]  /*0060*/  S2R R7, SR_TID.Y ;  /* 0x0000000000077919 */ /* 0x000ee20000002200 */
[----:B------:R-:W5:Y:S01]  /*0070*/  S2R R5, SR_CTAID.X ;  /* 0x0000000000057919 */ /* 0x000f620000002500 */
[----:B0-----:R-:W-:-:S02]  /*0080*/  VIADD R0, R14, 0xfffffffe ;  /* 0xfffffffe0e007836 */ /* 0x001fc40000000000 */
[----:B---3--:R-:W-:Y:S02]  /*0090*/  IMAD R3, R3, 0xa, R7 ;  /* 0x0000000a03037824 */ /* 0x008fe400078e0207 */
[----:B-----5:R-:W-:-:S03]  /*00a0*/  IMAD R2, R5, 0xa, R0 ;  /* 0x0000000a05027824 */ /* 0x020fc600078e0200 */
[----:B------:R-:W-:Y:S01]  /*00b0*/  VIMNMX.U32 R4, PT, PT, R3, 0x2, !PT ;  /* 0x0000000203047848 */ /* 0x000fe20007fe0000 */
[----:B-1----:R-:W-:Y:S01]  /*00c0*/  VIADD R5, R9, 0xffffffff ;  /* 0xffffffff09057836 */ /* 0x002fe20000000000 */
[----:B------:R-:W-:-:S04]  /*00d0*/  VIMNMX R3, PT, PT, RZ, R2, !PT ;  /* 0x00000002ff037248 */ /* 0x000fc80007fe0100 */
[----:B------:R-:W-:Y:S02]  /*00e0*/  VIADDMNMX.U32 R2, R4, 0xfffffffe, R5, PT ;  /* 0xfffffffe04027846 */ /* 0x000fe40003800005 */
[----:B------:R-:W-:-:S05]  /*00f0*/  VIADDMNMX.U32 R3, R8, 0xffffffff, R3, PT ;  /* 0xffffffff08037846 */ /* 0x000fca0003800003 */
[----:B------:R-:W-:-:S05]  /*0100*/  IMAD R2, R2, R8, R3 ;  /* 0x0000000802027224 */ /* 0x000fca00078e0203 */
[----:B--2---:R-:W-:-:S05]  /*0110*/  IADD3 R4, P0, PT, R2, UR4, RZ ;  /* 0x0000000402047c10 */ /* 0x004fca000ff1e0ff */
[----:B------:R-:W-:-:S06]  /*0120*/  IMAD.X R5, RZ, RZ, UR5, P0 ;  /* 0x00000005ff057e24 */ /* 0x000fcc00080e06ff */
[----:B----4-:R-:W2:Y:S01]  /*0130*/  LDG.E.U8 R5, desc[UR6][R4.64] ;  /* 0x0000000604057981 */ /* 0x010ea2000c1e1100 */
[----:B------:R-:W0:Y:S01]  /*0140*/  S2UR UR5, SR_CgaCtaId ;  /* 0x00000000000579c3 */ /* 0x000e220000008800 */
[----:B------:R-:W1:Y:S01]  /*0150*/  LDCU UR8, c[0x0][0x364] ;  /* 0x00006c80ff0877ac */ /* 0x000e620008000800 */
[----:B------:R-:W-:Y:S01]  /*0160*/  VIADDMNMX.U32 R0, R7, 0xfffffffe, R0, !PT ;  /* 0xfffffffe07007846 */ /* 0x000fe20007800000 */
[----:B------:R-:W-:-:S03]  /*0170*/  UMOV UR4, 0x400 ;  /* 0x0000040000047882 */ /* 0x000fc60000000000 */
[----:B------:R-:W-:Y:S01]  /*0180*/  ISETP.GT.U32.AND P0, PT, R0, 0x9, PT ;  /* 0x000000090000780c */ /* 0x000fe20003f04070 */
[----:B-1----:R-:W-:Y:S01]  /*0190*/  IMAD R14, R7, UR8, R14 ;  /* 0x00000008070e7c24 */ /* 0x002fe2000f8e020e */
[----:B0-----:R-:W-:-:S06]  /*01a0*/  ULEA UR4, UR5, UR4, 0x18 ;  /* 0x0000000405047291 */ /* 0x001fcc000f8ec0ff */
[----:B------:R-:W-:-:S03]  /*01b0*/  VIADD R0, R14, UR4 ;  /* 0x000000040e007c36 */ /* 0x000fc60008000000 */
[----:B--2---:R0:W-:Y:S01]  /*01c0*/  STS.U8 [R14+UR4], R5 ;  /* 0x000000050e007988 */ /* 0x0041e20008000004 */
[----:B------:R-:W-:Y:S06]  /*01d0*/  BAR.SYNC.DEFER_BLOCKING 0x0 ;  /* 0x0000000000007b1d */ /* 0x000fec0000010000 */
[----:B------:R-:W-:Y:S05]  /*01e0*/  @P0 EXIT ;  /* 0x000000000000094d */ /* 0x000fea0003800000 */
[----:B------:R-:W1:Y:S01]  /*01f0*/  LDCU UR5, c[0x0][0x360] ;  /* 0x00006c00ff0577ac */ /* 0x000e620008000800 */
[----:B------:R-:W2:Y:S01]  /*0200*/  LDC R9, c[0x0][0x360] ;  /* 0x0000d800ff097b82 */ /* 0x000ea20000000800 */
[----:B0-----:R-:W-:Y:S01]  /*0210*/  LDS.U8 R5, [R14+UR4+-0x2] ;  /* 0xfffffe040e057984 */ /* 0x001fe20008000000 */
[----:B------:R-:W-:Y:S03]  /*0220*/  BSSY.RECONVERGENT B1, `(.L_x_0) ;  /* 0x0000059000017945 */ /* 0x000fe60003800200 */
[----:B------:R-:W-:Y:S01]  /*0230*/  LDS.U8 R3, [R14+UR4+-0x1] ;  /* 0xffffff040e037984 */ /* 0x000fe20008000000 */
[----:B--2---:R-:W-:-:S04]  /*0240*/  IMAD R9, R9, -0x2, R14 ;  /* 0xfffffffe09097824 */ /* 0x004fc800078e020e */
[----:B------:R-:W-:Y:S01]  /*0250*/  VIADD R11, R9, UR4 ;  /* 0x00000004090b7c36 */ /* 0x000fe20008000000 */
[----:B------:R-:W0:Y:S04]  /*0260*/  LDS.U8 R6, [R9+UR4+-0x2] ;  /* 0xfffffe0409067984 */ /* 0x000e280008000000 */
[----:B------:R-:W2:Y:S04]  /*0270*/  LDS.U8 R13, [R9+UR4+-0x1] ;  /* 0xffffff04090d7984 */ /* 0x000ea80008000000 */
[----:B------:R-:W3:Y:S04]  /*0280*/  LDS.U8 R15, [R9+UR4] ;  /* 0x00000004090f7984 */ /* 0x000ee80008000000 */
[----:B------:R-:W4:Y:S04]  /*0290*/  LDS.U8 R16, [R9+UR4+0x1] ;  /* 0x0000010409107984 */ /* 0x000f280008000000 */
[----:B------:R-:W5:Y:S04]  /*02a0*/  LDS.U8 R17, [R9+UR4+0x2] ;  /* 0x0000020409117984 */ /* 0x000f680008000000 */
[----:B-1----:R-:W1:Y:S04]  /*02b0*/  LDS.U8 R18, [R11+UR5+-0x2] ;  /* 0xfffffe050b127984 */ /* 0x002e680008000000 */
[----:B------:R-:W1:Y:S04]  /*02c0*/  LDS.U8 R10, [R11+UR5+-0x1] ;  /* 0xffffff050b0a7984 */ /* 0x000e680008000000 */
[----:B------:R-:W1:Y:S04]  /*02d0*/  LDS.U8 R8, [R11+UR5] ;  /* 0x000000050b087984 */ /* 0x000e680008000000 */
[----:B------:R-:W1:Y:S04]  /*02e0*/  LDS.U8 R7, [R11+UR5+0x1] ;  /* 0x000001050b077984 */ /* 0x000e680008000000 */
[----:B------:R-:W1:Y:S01]  /*02f0*/  LDS.U8 R4, [R11+UR5+0x2] ;  /* 0x000002050b047984 */ /* 0x000e620008000000 */
[----:B0-----:R-:W-:-:S03]  /*0300*/  I2FP.F32.U32 R12, R6 ;  /* 0x00000006000c7245 */ /* 0x001fc60000201000 */
[----:B------:R-:W0:Y:S01]  /*0310*/  LDS.U8 R9, [R14+UR4+0x1] ;  /* 0x000001040e097984 */ /* 0x000e220008000000 */
[----:B--2---:R-:W-:-:S03]  /*0320*/  I2FP.F32.U32 R13, R13 ;  /* 0x0000000d000d7245 */ /* 0x004fc60000201000 */
[----:B------:R-:W2:Y:S01]  /*0330*/  LDS.U8 R6, [R14+UR4] ;  /* 0x000000040e067984 */ /* 0x000ea20008000000 */
[----:B---3--:R-:W-:Y:S01]  /*0340*/  I2FP.F32.U32 R15, R15 ;  /* 0x0000000f000f7245 */ /* 0x008fe20000201000 */
[----:B------:R-:W-:Y:S02]  /*0350*/  FADD R12, R12, R13 ;  /* 0x0000000d0c0c7221 */ /* 0x000fe40000000000 */
[----:B------:R3:W2:Y:S01]  /*0360*/  LDS.U8 R11, [R14+UR4+0x2] ;  /* 0x000002040e0b7984 */ /* 0x0006a20008000000 */
[----:B----4-:R-:W-:Y:S01]  /*0370*/  I2FP.F32.U32 R13, R16 ;  /* 0x00000010000d7245 */ /* 0x010fe20000201000 */
[----:B------:R-:W-:Y:S01]  /*0380*/  FADD R12, R12, R15 ;  /* 0x0000000f0c0c7221 */ /* 0x000fe20000000000 */
[----:B-----5:R-:W-:-:S03]  /*0390*/  I2FP.F32.U32 R16, R17 ;  /* 0x0000001100107245 */ /* 0x020fc60000201000 */
[----:B------:R-:W-:Y:S01]  /*03a0*/  FADD R13, R12, R13 ;  /* 0x0000000d0c0d7221 */ /* 0x000fe20000000000 */
[----:B---3--:R-:W-:Y:S01]  /*03b0*/  VIADD R14, R0, UR5 ;  /* 0x00000005000e7c36 */ /* 0x008fe20008000000 */
[----:B------:R-:W3:Y:S01]  /*03c0*/  LDS.U8 R12, [R0+UR5+-0x2] ;  /* 0xfffffe05000c7984 */ /* 0x000ee20008000000 */
[----:B-1----:R-:W-:Y:S01]  /*03d0*/  I2FP.F32.U32 R15, R18 ;  /* 0x00000012000f7245 */ /* 0x002fe20000201000 */
[----:B------:R-:W-:Y:S02]  /*03e0*/  FADD R16, R13, R16 ;  /* 0x000000100d107221 */ /* 0x000fe40000000000 */
[----:B------:R-:W1:Y:S01]  /*03f0*/  LDS.U8 R13, [R0+UR5+-0x1] ;  /* 0xffffff05000d7984 */ /* 0x000e620008000000 */
[----:B------:R-:W-:Y:S01]  /*0400*/  I2FP.F32.U32 R18, R10 ;  /* 0x0000000a00127245 */ /* 0x000fe20000201000 */
[----:B------:R-:W-:Y:S02]  /*0410*/  FADD R15, R16, R15 ;  /* 0x0000000f100f7221 */ /* 0x000fe40000000000 */
[----:B------:R-:W4:Y:S01]  /*0420*/  LDS.U8 R10, [R0+UR5] ;  /* 0x00000005000a7984 */ /* 0x000f220008000000 */
[----:B------:R-:W-:Y:S01]  /*0430*/  I2FP.F32.U32 R16, R8 ;  /* 0x0000000800107245 */ /* 0x000fe20000201000 */
[----:B------:R-:W-:-:S02]  /*0440*/  FADD R15, R15, R18 ;  /* 0x000000120f0f7221 */ /* 0x000fc40000000000 */
[----:B------:R-:W5:Y:S01]  /*0450*/  LDS.U8 R8, [R0+UR5+0x1] ;  /* 0x0000010500087984 */ /* 0x000f620008000000 */
[----:B------:R-:W-:Y:S01]  /*0460*/  I2FP.F32.U32 R18, R7 ;  /* 0x0000000700127245 */ /* 0x000fe20000201000 */
[----:B------:R-:W-:Y:S02]  /*0470*/  FADD R15, R15, R16 ;  /* 0x000000100f0f7221 */ /* 0x000fe40000000000 */
[----:B------:R-:W5:Y:S01]  /*0480*/  LDS.U8 R7, [R0+UR5+0x2] ;  /* 0x0000020500077984 */ /* 0x000f620008000000 */
[----:B------:R-:W-:Y:S01]  /*0490*/  I2FP.F32.U32 R16, R4 ;  /* 0x0000000400107245 */ /* 0x000fe20000201000 */
[----:B------:R-:W-:Y:S01]  /*04a0*/  FADD R15, R15, R18 ;  /* 0x000000120f0f7221 */ /* 0x000fe20000000000 */
[----:B------:R-:W-:Y:S01]  /*04b0*/  I2FP.F32.U32 R18, R5 ;  /* 0x0000000500127245 */ /* 0x000fe20000201000 */
[----:B------:R-:W5:Y:S02]  /*04c0*/  LDS.U8 R4, [R14+UR5+-0x2] ;  /* 0xfffffe050e047984 */ /* 0x000f640008000000 */
[----:B------:R-:W-:Y:S01]  /*04d0*/  FADD R15, R15, R16 ;  /* 0x000000100f0f7221 */ /* 0x000fe20000000000 */
[----:B------:R-:W-:Y:S01]  /*04e0*/  I2FP.F32.U32 R16, R3 ;  /* 0x0000000300107245 */ /* 0x000fe20000201000 */
[----:B------:R-:W5:Y:S01]  /*04f0*/  LDS.U8 R5, [R14+UR5] ;  /* 0x000000050e057984 */ /* 0x000f620008000000 */
[----:B0-----:R-:W-:Y:S01]  /*0500*/  I2FP.F32.U32 R9, R9 ;  /* 0x0000000900097245 */ /* 0x001fe20000201000 */
[----:B------:R-:W-:Y:S01]  /*0510*/  FADD R15, R15, R18 ;  /* 0x000000120f0f7221 */ /* 0x000fe20000000000 */
[----:B--2---:R-:W-:Y:S01]  /*0520*/  I2FP.F32.U32 R6, R6 ;  /* 0x0000000600067245 */ /* 0x004fe20000201000 */
[----:B------:R-:W0:Y:S02]  /*0530*/  LDS.U8 R3, [R14+UR5+-0x1] ;  /* 0xffffff050e037984 */ /* 0x000e240008000000 */
[----:B------:R-:W-:Y:S01]  /*0540*/  FADD R15, R15, R16 ;  /* 0x000000100f0f7221 */ /* 0x000fe20000000000 */
[----:B------:R-:W-:Y:S01]  /*0550*/  I2FP.F32.U32 R16, R11 ;  /* 0x0000000b00107245 */ /* 0x000fe20000201000 */
[----:B------:R-:W2:Y:S02]  /*0560*/  LDS.U8 R0, [R14+UR5+0x1] ;  /* 0x000001050e007984 */ /* 0x000ea40008000000 */
[----:B------:R-:W-:-:S04]  /*0570*/  FADD R6, R15, R6 ;  /* 0x000000060f067221 */ /* 0x000fc80000000000 */
[----:B------:R-:W-:Y:S02]  /*0580*/  FADD R9, R6, R9 ;  /* 0x0000000906097221 */ /* 0x000fe40000000000 */
[----:B------:R-:W2:Y:S01]  /*0590*/  LDS.U8 R6, [R14+UR5+0x2] ;  /* 0x000002050e067984 */ /* 0x000ea20008000000 */
[----:B---3--:R-:W-:Y:S01]  /*05a0*/  I2FP.F32.U32 R12, R12 ;  /* 0x0000000c000c7245 */ /* 0x008fe20000201000 */
[----:B------:R-:W-:Y:S01]  /*05b0*/  FADD R9, R9, R16 ;  /* 0x0000001009097221 */ /* 0x000fe20000000000 */
[----:B-1----:R-:W-:-:S03]  /*05c0*/  I2FP.F32.U32 R16, R13 ;  /* 0x0000000d00107245 */ /* 0x002fc60000201000 */
[----:B------:R-:W-:Y:S01]  /*05d0*/  FADD R9, R9, R12 ;  /* 0x0000000c09097221 */ /* 0x000fe20000000000 */
[----:B----4-:R-:W-:-:S03]  /*05e0*/  I2FP.F32.U32 R10, R10 ;  /* 0x0000000a000a7245 */ /* 0x010fc60000201000 */
[----:B------:R-:W-:Y:S01]  /*05f0*/  FADD R9, R9, R16 ;  /* 0x0000001009097221 */ /* 0x000fe20000000000 */
[----:B-----5:R-:W-:-:S03]  /*0600*/  I2FP.F32.U32 R8, R8 ;  /* 0x0000000800087245 */ /* 0x020fc60000201000 */
[----:B------:R-:W-:Y:S01]  /*0610*/  FADD R9, R9, R10 ;  /* 0x0000000a09097221 */ /* 0x000fe20000000000 */
[----:B------:R-:W-:-:S03]  /*0620*/  I2FP.F32.U32 R7, R7 ;  /* 0x0000000700077245 */ /* 0x000fc60000201000 */
[----:B------:R-:W-:Y:S01]  /*0630*/  FADD R8, R9, R8 ;  /* 0x0000000809087221 */ /* 0x000fe20000000000 */
[----:B------:R-:W-:-:S03]  /*0640*/  I2FP.F32.U32 R4, R4 ;  /* 0x0000000400047245 */ /* 0x000fc60000201000 */
[----:B------:R-:W-:Y:S01]  /*0650*/  FADD R7, R8, R7 ;  /* 0x0000000708077221 */ /* 0x000fe20000000000 */
[----:B------:R-:W-:-:S03]  /*0660*/  I2FP.F32.U32 R8, R5 ;  /* 0x0000000500087245 */ /* 0x000fc60000201000 */
[----:B------:R-:W-:Y:S01]  /*0670*/  FADD R4, R7, R4 ;  /* 0x0000000407047221 */ /* 0x000fe20000000000 */
[----:B------:R-:W-:Y:S01]  /*0680*/  IMAD.MOV.U32 R7, RZ, RZ, 0x41c80000 ;  /* 0x41c80000ff077424 */ /* 0x000fe200078e00ff */
[----:B0-----:R-:W-:Y:S02]  /*0690*/  I2FP.F32.U32 R3, R3 ;  /* 0x0000000300037245 */ /* 0x001fe40000201000 */
[----:B--2---:R-:W-:-:S03]  /*06a0*/  I2FP.F32.U32 R0, R0 ;  /* 0x0000000000007245 */ /* 0x004fc60000201000 */
[----:B------:R-:W-:Y:S01]  /*06b0*/  FADD R3, R4, R3 ;  /* 0x0000000304037221 */ /* 0x000fe20000000000 */
[----:B------:R-:W-:-:S03]  /*06c0*/  IMAD.MOV.U32 R4, RZ, RZ, 0x3d23d70a ;  /* 0x3d23d70aff047424 */ /* 0x000fc600078e00ff */
[----:B------:R-:W-:Y:S01]  /*06d0*/  FADD R3, R3, R8 ;  /* 0x0000000803037221 */ /* 0x000fe20000000000 */
[----:B------:R-:W-:-:S03]  /*06e0*/  I2FP.F32.U32 R5, R6 ;  /* 0x0000000600057245 */ /* 0x000fc60000201000 */
[----:B------:R-:W-:Y:S01]  /*06f0*/  FADD R0, R3, R0 ;  /* 0x0000000003007221 */ /* 0x000fe20000000000 */
[----:B------:R-:W-:-:S03]  /*0700*/  FFMA R3, R4, -R7, 1 ;  /* 0x3f80000004037423 */ /* 0x000fc60000000807 */
[----:B------:R-:W-:Y:S01]  /*0710*/  FADD R0, R0, R5 ;  /* 0x0000000500007221 */ /* 0x000fe20000000000 */
[----:B------:R-:W-:-:S03]  /*0720*/  FFMA R3, R3, R4, 0.039999999105930328369 ;  /* 0x3d23d70a03037423 */ /* 0x000fc60000000004 */
[----:B------:R-:W0:Y:S01]  /*0730*/  FCHK P0, R0, 25 ;  /* 0x41c8000000007902 */ /* 0x000e220000000000 */
[----:B------:R-:W-:-:S04]  /*0740*/  FFMA R4, R0, R3, RZ ;  /* 0x0000000300047223 */ /* 0x000fc800000000ff */
[----:B------:R-:W-:-:S04]  /*0750*/  FFMA R5, R4, -25, R0 ;  /* 0xc1c8000004057823 */ /* 0x000fc80000000000 */
[----:B------:R-:W-:Y:S01]  /*0760*/  FFMA R4, R3, R5, R4 ;  /* 0x0000000503047223 */ /* 0x000fe20000000004 */
[----:B0-----:R-:W-:Y:S06]  /*0770*/  @!P0 BRA `(.L_x_1) ;  /* 0x00000000000c8947 */ /* 0x001fec0003800000 */
[----:B------:R-:W-:-:S07]  /*0780*/  MOV R4, 0x7a0 ;  /* 0x000007a000047802 */ /* 0x000fce0000000f00 */
[----:B------:R-:W-:Y:S05]  /*0790*/  CALL.REL.NOINC `($__internal_0_$__cuda_sm3x_div_rn_noftz_f32_slowpath) ;  /* 0x0000000000207944 */ /* 0x000fea0003c00000 */
[----:B------:R-:W-:-:S07]  /*07a0*/  IMAD.MOV.U32 R4, RZ, RZ, R0 ;  /* 0x000000ffff047224 */ /* 0x000fce00078e0000 */
.L_x_1:
[----:B------:R-:W-:Y:S05]  /*07b0*/  BSYNC.RECONVERGENT B1 ;  /* 0x0000000000017941 */ /* 0x000fea0003800200 */
.L_x_0:
[----:B------:R-:W0:Y:S01]  /*07c0*/  LDCU.64 UR4, c[0x0][0x388] ;  /* 0x00007100ff0477ac */ /* 0x000e220008000a00 */
[----:B------:R-:W1:Y:S01]  /*07d0*/  F2I.U32.TRUNC.NTZ R5, R4 ;  /* 0x0000000400057305 */ /* 0x000e62000020f000 */
[----:B0-----:R-:W-:-:S05]  /*07e0*/  IADD3 R2, P0, PT, R2, UR4, RZ ;  /* 0x0000000402027c10 */ /* 0x001fca000ff1e0ff */
[----:B------:R-:W-:-:S05]  /*07f0*/  IMAD.X R3, RZ, RZ, UR5, P0 ;  /* 0x00000005ff037e24 */ /* 0x000fca00080e06ff */
[----:B-1----:R-:W-:Y:S01]  /*0800*/  STG.E.U8 desc[UR6][R2.64], R5 ;  /* 0x0000000502007986 */ /* 0x002fe2000c101106 */
[----:B------:R-:W-:Y:S05]  /*0810*/  EXIT ;  /* 0x000000000000794d */ /* 0x000fea0003800000 */
        .weak           $__internal_0_$__cuda_sm3x_div_rn_noftz_f32_slowpath
        .type           $__internal_0_$__cuda_sm3x_div_rn_noftz_f32_slowpath,@function
        .size           $__internal_0_$__cuda_sm3x_div_rn_noftz_f32_slowpath,(.L_x_15 - $__internal_0_$__cuda_sm3x_div_rn_noftz_f32_slowpath)
$__internal_0_$__cuda_sm3x_div_rn_noftz_f32_slowpath:
[--C-:B------:R-:W-:Y:S01]  /*0820*/  SHF.R.U32.HI R3, RZ, 0x17, R0.reuse ;  /* 0x00000017ff037819 */ /* 0x100fe20000011600 */
[----:B------:R-:W-:Y:S04]  /*0830*/  BSSY.RECONVERGENT B0, `(.L_x_2) ;  /* 0x000005c000007945 */ /* 0x000fe80003800200 */
[----:B------:R-:W-:Y:S01]  /*0840*/  BSSY.RELIABLE B2, `(.L_x_3) ;  /* 0x000001a000027945 */ /* 0x000fe20003800100 */
[----:B------:R-:W-:Y:S01]  /*0850*/  IMAD.MOV.U32 R5, RZ, RZ, R0 ;  /* 0x000000ffff057224 */ /* 0x000fe200078e0000 */
[----:B------:R-:W-:-:S05]  /*0860*/  LOP3.LUT R3, R3, 0xff, RZ, 0xc0, !PT ;  /* 0x000000ff03037812 */ /* 0x000fca00078ec0ff */
[----:B------:R-:W-:-:S05]  /*0870*/  VIADD R7, R3, 0xffffffff ;  /* 0xffffffff03077836 */ /* 0x000fca0000000000 */
[----:B------:R-:W-:-:S13]  /*0880*/  ISETP.GT.U32.OR P0, PT, R7, 0xfd, !PT ;  /* 0x000000fd0700780c */ /* 0x000fda0007f04470 */
[----:B------:R-:W-:Y:S01]  /*0890*/  @!P0 MOV R6, RZ ;  /* 0x000000ff00068202 */ /* 0x000fe20000000f00 */
[----:B------:R-:W-:Y:S06]  /*08a0*/  @!P0 BRA `(.L_x_4) ;  /* 0x00000000004c8947 */ /* 0x000fec0003800000 */
[----:B------:R-:W-:-:S13]  /*08b0*/  FSETP.GTU.FTZ.AND P0, PT, |R0|, +INF , PT ;  /* 0x7f8000000000780b */ /* 0x000fda0003f1c200 */
[----:B------:R-:W-:Y:S05]  /*08c0*/  @P0 BREAK.RELIABLE B2 ;  /* 0x0000000000020942 */ /* 0x000fea0003800100 */
[----:B------:R-:W-:Y:S05]  /*08d0*/  @P0 BRA `(.L_x_5) ;  /* 0x0000000400400947 */ /* 0x000fea0003800000 */
[----:B------:R-:W-:-:S05]  /*08e0*/  IMAD.MOV.U32 R6, RZ, RZ, 0x41c80000 ;  /* 0x41c80000ff067424 */ /* 0x000fca00078e00ff */
[----:B------:R-:W-:-:S13]  /*08f0*/  LOP3.LUT P0, RZ, R6, 0x7fffffff, R5, 0xc8, !PT ;  /* 0x7fffffff06ff7812 */ /* 0x000fda000780c805 */
[----:B------:R-:W-:Y:S05]  /*0900*/  @!P0 BREAK.RELIABLE B2 ;  /* 0x0000000000028942 */ /* 0x000fea0003800100 */
[----:B------:R-:W-:Y:S05]  /*0910*/  @!P0 BRA `(.L_x_6) ;  /* 0x0000000400288947 */ /* 0x000fea0003800000 */
[----:B------:R-:W-:-:S13]  /*0920*/  LOP3.LUT P0, RZ, R5, 0x7fffffff, RZ, 0xc0, !PT ;  /* 0x7fffffff05ff7812 */ /* 0x000fda000780c0ff */
[----:B------:R-:W-:Y:S05]  /*0930*/  @!P0 BREAK.RELIABLE B2 ;  /* 0x0000000000028942 */ /* 0x000fea0003800100 */
[----:B------:R-:W-:Y:S05]  /*0940*/  @!P0 BRA `(.L_x_7) ;  /* 0x0000000400148947 */ /* 0x000fea0003800000 */
[----:B------:R-:W-:Y:S02]  /*0950*/  FSETP.NEU.FTZ.AND P0, PT, |R0|, +INF , PT ;  /* 0x7f8000000000780b */ /* 0x000fe40003f1d200 */
[----:B------:R-:W-:-:S04]  /*0960*/  LOP3.LUT P1, RZ, R6, 0x7fffffff, RZ, 0xc0, !PT ;  /* 0x7fffffff06ff7812 */ /* 0x000fc8000782c0ff */
[----:B------:R-:W-:-:S13]  /*0970*/  PLOP3.LUT P0, PT, P0, P1, PT, 0x2f, 0xf2 ;  /* 0x0000000000f2781c */ /* 0x000fda0000702577 */
[----:B------:R-:W-:Y:S05]  /*0980*/  @P0 BREAK.RELIABLE B2 ;  /* 0x0000000000020942 */ /* 0x000fea0003800100 */
[----:B------:R-:W-:Y:S05]  /*0990*/  @P0 BRA `(.L_x_8) ;  /* 0x0000000000f40947 */ /* 0x000fea0003800000 */
[----:B------:R-:W-:-:S13]  /*09a0*/  ISETP.GE.AND P0, PT, R7, RZ, PT ;  /* 0x000000ff0700720c */ /* 0x000fda0003f06270 */
[----:B------:R-:W-:Y:S02]  /*09b0*/  @P0 IMAD.MOV.U32 R6, RZ, RZ, RZ ;  /* 0x000000ffff060224 */ /* 0x000fe400078e00ff */
[----:B------:R-:W-:Y:S01]  /*09c0*/  @!P0 FFMA R5, R0, 1.84467440737095516160e+19, RZ ;  /* 0x5f80000000058823 */ /* 0x000fe200000000ff */
[----:B------:R-:W-:-:S07]  /*09d0*/  @!P0 IMAD.MOV.U32 R6, RZ, RZ, -0x40 ;  /* 0xffffffc0ff068424 */ /* 0x000fce00078e00ff */
.L_x_4:
[----:B------:R-:W-:Y:S05]  /*09e0*/  BSYNC.RELIABLE B2 ;  /* 0x0000000000027941 */ /* 0x000fea0003800100 */
.L_x_3:
[----:B------:R-:W-:Y:S01]  /*09f0*/  UMOV UR4, 0x41c80000 ;  /* 0x41c8000000047882 */ /* 0x000fe20000000000 */
[----:B------:R-:W-:Y:S01]  /*0a00*/  VIADD R3, R3, 0xffffff81 ;  /* 0xffffff8103037836 */ /* 0x000fe20000000000 */
[----:B------:R-:W-:Y:S01]  /*0a10*/  UIADD3 UR4, UPT, UPT, UR4, -0x2000000, URZ ;  /* 0xfe00000004047890 */ /* 0x000fe2000fffe0ff */
[----:B------:R-:W-:Y:S02]  /*0a20*/  BSSY.RECONVERGENT B2, `(.L_x_9) ;  /* 0x0000033000027945 */ /* 0x000fe40003800200 */
[----:B------:R-:W-:Y:S01]  /*0a30*/  IMAD R0, R3, -0x800000, R5 ;  /* 0xff80000003007824 */ /* 0x000fe200078e0205 */
[----:B------:R-:W-:Y:S02]  /*0a40*/  IADD3 R6, PT, PT, R6, -0x4, R3 ;  /* 0xfffffffc06067810 */ /* 0x000fe40007ffe003 */
[----:B------:R-:W-:-:S03]  /*0a50*/  FADD.FTZ R9, -RZ, -UR4 ;  /* 0x80000004ff097e21 */ /* 0x000fc60008010100 */
[----:B------:R-:W0:Y:S02]  /*0a60*/  MUFU.RCP R7, UR4 ;  /* 0x0000000400077d08 */ /* 0x000e240008001000 */
[----:B0-----:R-:W-:-:S04]  /*0a70*/  FFMA R8, R7, R9, 1 ;  /* 0x3f80000007087423 */ /* 0x001fc80000000009 */
[----:B------:R-:W-:-:S04]  /*0a80*/  FFMA R7, R7, R8, R7 ;  /* 0x0000000807077223 */ /* 0x000fc80000000007 */
[----:B------:R-:W-:-:S04]  /*0a90*/  FFMA R8, R0, R7, RZ ;  /* 0x0000000700087223 */ /* 0x000fc800000000ff */
[----:B------:R-:W-:-:S04]  /*0aa0*/  FFMA R5, R9, R8, R0 ;  /* 0x0000000809057223 */ /* 0x000fc80000000000 */
[----:B------:R-:W-:-:S04]  /*0ab0*/  FFMA R8, R7, R5, R8 ;  /* 0x0000000507087223 */ /* 0x000fc80000000008 */
[----:B------:R-:W-:-:S04]  /*0ac0*/  FFMA R9, R9, R8, R0 ;  /* 0x0000000809097223 */ /* 0x000fc80000000000 */
[----:B------:R-:W-:-:S05]  /*0ad0*/  FFMA R5, R7, R9, R8 ;  /* 0x0000000907057223 */ /* 0x000fca0000000008 */
[----:B------:R-:W-:-:S04]  /*0ae0*/  SHF.R.U32.HI R0, RZ, 0x17, R5 ;  /* 0x00000017ff007819 */ /* 0x000fc80000011605 */
[----:B------:R-:W-:-:S05]  /*0af0*/  LOP3.LUT R0, R0, 0xff, RZ, 0xc0, !PT ;  /* 0x000000ff00007812 */ /* 0x000fca00078ec0ff */
[----:B------:R-:W-:-:S04]  /*0b00*/  IMAD.IADD R10, R0, 0x1, R6 ;  /* 0x00000001000a7824 */ /* 0x000fc800078e0206 */
[----:B------:R-:W-:-:S05]  /*0b10*/  VIADD R0, R10, 0xffffffff ;  /* 0xffffffff0a007836 */ /* 0x000fca0000000000 */
[----:B------:R-:W-:-:S13]  /*0b20*/  ISETP.GE.U32.AND P0, PT, R0, 0xfe, PT ;  /* 0x000000fe0000780c */ /* 0x000fda0003f06070 */
[----:B------:R-:W-:Y:S05]  /*0b30*/  @!P0 BRA `(.L_x_10) ;  /* 0x0000000000808947 */ /* 0x000fea0003800000 */
[----:B------:R-:W-:-:S13]  /*0b40*/  ISETP.GT.AND P0, PT, R10, 0xfe, PT ;  /* 0x000000fe0a00780c */ /* 0x000fda0003f04270 */
[----:B------:R-:W-:Y:S05]  /*0b50*/  @P0 BRA `(.L_x_11) ;  /* 0x00000000006c0947 */ /* 0x000fea0003800000 */
[----:B------:R-:W-:-:S13]  /*0b60*/  ISETP.GE.AND P0, PT, R10, 0x1, PT ;  /* 0x000000010a00780c */ /* 0x000fda0003f06270 */
[----:B------:R-:W-:Y:S05]  /*0b70*/  @P0 BRA `(.L_x_12) ;  /* 0x0000000000740947 */ /* 0x000fea0003800000 */
[----:B------:R-:W-:Y:S02]  /*0b80*/  ISETP.GE.AND P0, PT, R10, -0x18, PT ;  /* 0xffffffe80a00780c */ /* 0x000fe40003f06270 */
[----:B------:R-:W-:-:S11]  /*0b90*/  LOP3.LUT R5, R5, 0x80000000, RZ, 0xc0, !PT ;  /* 0x8000000005057812 */ /* 0x000fd600078ec0ff */
[----:B------:R-:W-:Y:S05]  /*0ba0*/  @!P0 BRA `(.L_x_12) ;  /* 0x0000000000688947 */ /* 0x000fea0003800000 */
[CCC-:B------:R-:W-:Y:S01]  /*0bb0*/  FFMA.RZ R0, R7.reuse, R9.reuse, R8.reuse ;  /* 0x0000000907007223 */ /* 0x1c0fe2000000c008 */
[C---:B------:R-:W-:Y:S02]  /*0bc0*/  IADD3 R6, PT, PT, R10.reuse, 0x20, RZ ;  /* 0x000000200a067810 */ /* 0x040fe40007ffe0ff */
[----:B------:R-:W-:Y:S02]  /*0bd0*/  ISETP.NE.AND P2, PT, R10, RZ, PT ;  /* 0x000000ff0a00720c */ /* 0x000fe40003f45270 */
[----:B------:R-:W-:Y:S01]  /*0be0*/  LOP3.LUT R3, R0, 0x7fffff, RZ, 0xc0, !PT ;  /* 0x007fffff00037812 */ /* 0x000fe200078ec0ff */
[CCC-:B------:R-:W-:Y:S01]  /*0bf0*/  FFMA.RP R0, R7.reuse, R9.reuse, R8.reuse ;  /* 0x0000000907007223 */ /* 0x1c0fe20000008008 */
[----:B------:R-:W-:Y:S01]  /*0c00*/  FFMA.RM R7, R7, R9, R8 ;  /* 0x0000000907077223 */ /* 0x000fe20000004008 */
[----:B------:R-:W-:Y:S01]  /*0c10*/  IMAD.MOV R8, RZ, RZ, -R10 ;  /* 0x000000ffff087224 */ /* 0x000fe200078e0a0a */
[----:B------:R-:W-:Y:S02]  /*0c20*/  LOP3.LUT R3, R3, 0x800000, RZ, 0xfc, !PT ;  /* 0x0080000003037812 */ /* 0x000fe400078efcff */
[----:B------:R-:W-:-:S02]  /*0c30*/  ISETP.NE.AND P1, PT, R10, RZ, PT ;  /* 0x000000ff0a00720c */ /* 0x000fc40003f25270 */
[----:B------:R-:W-:Y:S02]  /*0c40*/  SHF.L.U32 R6, R3, R6, RZ ;  /* 0x0000000603067219 */ /* 0x000fe400000006ff */
[----:B------:R-:W-:Y:S02]  /*0c50*/  FSETP.NEU.FTZ.AND P0, PT, R0, R7, PT ;  /* 0x000000070000720b */ /* 0x000fe40003f1d000 */
[----:B------:R-:W-:Y:S02]  /*0c60*/  SEL R0, R8, RZ, P2 ;  /* 0x000000ff08007207 */ /* 0x000fe40001000000 */
[----:B------:R-:W-:Y:S02]  /*0c70*/  ISETP.NE.AND P1, PT, R6, RZ, P1 ;  /* 0x000000ff0600720c */ /* 0x000fe40000f25270 */
[----:B------:R-:W-:Y:S02]  /*0c80*/  SHF.R.U32.HI R0, RZ, R0, R3 ;  /* 0x00000000ff007219 */ /* 0x000fe40000011603 */
[----:B------:R-:W-:-:S02]  /*0c90*/  PLOP3.LUT P0, PT, P0, P1, PT, 0xf8, 0x8f ;  /* 0x00000000008f781c */ /* 0x000fc40000703f70 */
[----:B------:R-:W-:Y:S02]  /*0ca0*/  SHF.R.U32.HI R6, RZ, 0x1, R0 ;  /* 0x00000001ff067819 */ /* 0x000fe40000011600 */
[----:B------:R-:W-:-:S04]  /*0cb0*/  SEL R3, RZ, 0x1, !P0 ;  /* 0x00000001ff037807 */ /* 0x000fc80004000000 */
[----:B------:R-:W-:-:S04]  /*0cc0*/  LOP3.LUT R3, R3, 0x1, R6, 0xf8, !PT ;  /* 0x0000000103037812 */ /* 0x000fc800078ef806 */
[----:B------:R-:W-:-:S05]  /*0cd0*/  LOP3.LUT R3, R3, R0, RZ, 0xc0, !PT ;  /* 0x0000000003037212 */ /* 0x000fca00078ec0ff */
[----:B------:R-:W-:-:S05]  /*0ce0*/  IMAD.IADD R6, R6, 0x1, R3 ;  /* 0x0000000106067824 */ /* 0x000fca00078e0203 */
[----:B------:R-:W-:Y:S01]  /*0cf0*/  LOP3.LUT R5, R6, R5, RZ, 0xfc, !PT ;  /* 0x0000000506057212 */ /* 0x000fe200078efcff */
[----:B------:R-:W-:Y:S06]  /*0d00*/  BRA `(.L_x_12) ;  /* 0x0000000000107947 */ /* 0x000fec0003800000 */
.L_x_11:
[----:B------:R-:W-:-:S04]  /*0d10*/  LOP3.LUT R5, R5, 0x80000000, RZ, 0xc0, !PT ;  /* 0x8000000005057812 */ /* 0x000fc800078ec0ff */
[----:B------:R-:W-:Y:S01]  /*0d20*/  LOP3.LUT R5, R5, 0x7f800000, RZ, 0xfc, !PT ;  /* 0x7f80000005057812 */ /* 0x000fe200078efcff */
[----:B------:R-:W-:Y:S06]  /*0d30*/  BRA `(.L_x_12) ;  /* 0x0000000000047947 */ /* 0x000fec0003800000 */
.L_x_10:
[----:B------:R-:W-:-:S07]  /*0d40*/  IMAD R5, R6, 0x800000, R5 ;  /* 0x0080000006057824 */ /* 0x000fce00078e0205 */
.L_x_12:
[----:B------:R-:W-:Y:S05]  /*0d50*/  BSYNC.RECONVERGENT B2 ;  /* 0x0000000000027941 */ /* 0x000fea0003800200 */
.L_x_9:
[----:B------:R-:W-:Y:S05]  /*0d60*/  BRA `(.L_x_13) ;  /* 0x0000000000207947 */ /* 0x000fea0003800000 */
.L_x_8:
[----:B------:R-:W-:-:S04]  /*0d70*/  LOP3.LUT R5, R6, 0x80000000, R5, 0x48, !PT ;  /* 0x8000000006057812 */ /* 0x000fc800078e4805 */
[----:B------:R-:W-:Y:S01]  /*0d80*/  LOP3.LUT R5, R5, 0x7f800000, RZ, 0xfc, !PT ;  /* 0x7f80000005057812 */ /* 0x000fe200078efcff */
[----:B------:R-:W-:Y:S06]  /*0d90*/  BRA `(.L_x_13) ;  /* 0x0000000000147947 */ /* 0x000fec0003800000 */
.L_x_7:
[----:B------:R-:W-:Y:S01]  /*0da0*/  LOP3.LUT R5, R6, 0x80000000, R5, 0x48, !PT ;  /* 0x8000000006057812 */ /* 0x000fe200078e4805 */
[----:B------:R-:W-:Y:S06]  /*0db0*/  BRA `(.L_x_13) ;  /* 0x00000000000c7947 */ /* 0x000fec0003800000 */
.L_x_6:
[----:B------:R-:W0:Y:S01]  /*0dc0*/  MUFU.RSQ R5, -QNAN ;  /* 0xffc0000000057908 */ /* 0x000e220000001400 */
[----:B------:R-:W-:Y:S05]  /*0dd0*/  BRA `(.L_x_13) ;  /* 0x0000000000047947 */ /* 0x000fea0003800000 */
.L_x_5:
[----:B------:R-:W-:-:S07]  /*0de0*/  FADD.FTZ R5, R0, 25 ;  /* 0x41c8000000057421 */ /* 0x000fce0000010000 */
.L_x_13:
[----:B------:R-:W-:Y:S05]  /*0df0*/  BSYNC.RECONVERGENT B0 ;  /* 0x0000000000007941 */ /* 0x000fea0003800200 */
.L_x_2:
[----:B0-----:R-:W-:Y:S02]  /*0e00*/  IMAD.MOV.U32 R0, RZ, RZ, R5 ;  /* 0x000000ffff007224 */ /* 0x001fe400078e0005 */
[----:B------:R-:W-:-:S04]  /*0e10*/  IMAD.MOV.U32 R5, RZ, RZ, 0x0 ;  /* 0x00000000ff057424 */ /* 0x000fc800078e00ff */
[----:B------:R-:W-:Y:S05]  /*0e20*/  RET.REL.NODEC R4 `(_Z10box_filterPKhPhjj) ;  /* 0xfffffff004747950 */ /* 0x000fea0003c3ffff */
.L_x_14:
[----:B------:R-:W-:-:S00]  /*0e30*/  BRA `(.L_x_14) ;  /* 0xfffffffc00fc7947 */ /* 0x000fc0000383ffff */
[----:B------:R-:W-:-:S00]  /*0e40*/  NOP ;  /* 0x0000000000007918 */ /* 0x000fc00000000000 */
        /* <DEDUP_REMOVED lines=11> */
.L_x_15:


//--------------------- .nv.shared._Z10box_filterPKhPhjj --------------------------
	.section	.nv.shared._Z10box_filterPKhPhjj,"aw",@nobits
	.sectionflags	@""
.nv.shared._Z10box_filterPKhPhjj:
	.zero		1220


//--------------------- .nv.shared.reserved.0     --------------------------
	.section	.nv.shared.reserved.0,"aw",@nobits
	.weak		__nv_reservedSMEM_offset_0_alias
	.size		__nv_reservedSMEM_offset_0_alias, 0, 64
	.other		__nv_reservedSMEM_offset_0_alias,@"STO_CUDA_RESERVED_SHARED STV_DEFAULT"
__nv_reservedSMEM_offset_0_alias:
	.zero		0
	.zero		64


//--------------------- .nv.constant0._Z10box_filterPKhPhjj --------------------------
	.section	.nv.constant0._Z10box_filterPKhPhjj,"a",@progbits
	.sectionflags	@""
	.align	4
.nv.constant0._Z10box_filterPKhPhjj:
	.zero		920


//--------------------- SYMBOLS --------------------------

	.type		.nv.reservedSmem.offset0,@object
	.size		.nv.reservedSmem.offset0,0x4
	.type		.nv.reservedSmem.cap,@object
	.size		.nv.reservedSmem.cap,0x4
